//
// Generated by NVIDIA NVVM Compiler
//
// Compiler Build ID: CL-36424714
// Cuda compilation tools, release 13.0, V13.0.88
// Based on NVVM 20.0.0
//

.version 9.0
.target sm_100
.address_size 64

	// .globl	_Z5testyi
.extern .func  (.param .b32 func_retval0) vprintf
(
	.param .b64 vprintf_param_0,
	.param .b64 vprintf_param_1
)
;
.global .align 1 .b8 _ZN34_INTERNAL_6f204785_4_k_cu_54df9ca54cuda3std3__45__cpo5beginE[1];
.global .align 1 .b8 _ZN34_INTERNAL_6f204785_4_k_cu_54df9ca54cuda3std3__45__cpo3endE[1];
.global .align 1 .b8 _ZN34_INTERNAL_6f204785_4_k_cu_54df9ca54cuda3std3__45__cpo6cbeginE[1];
.global .align 1 .b8 _ZN34_INTERNAL_6f204785_4_k_cu_54df9ca54cuda3std3__45__cpo4cendE[1];
.global .align 1 .b8 _ZN34_INTERNAL_6f204785_4_k_cu_54df9ca54cuda3std3__45__cpo6rbeginE[1];
.global .align 1 .b8 _ZN34_INTERNAL_6f204785_4_k_cu_54df9ca54cuda3std3__45__cpo4rendE[1];
.global .align 1 .b8 _ZN34_INTERNAL_6f204785_4_k_cu_54df9ca54cuda3std3__45__cpo7crbeginE[1];
.global .align 1 .b8 _ZN34_INTERNAL_6f204785_4_k_cu_54df9ca54cuda3std3__45__cpo5crendE[1];
.global .align 1 .b8 _ZN34_INTERNAL_6f204785_4_k_cu_54df9ca54cuda3std3__436_GLOBAL__N__6f204785_4_k_cu_54df9ca56ignoreE[1];
.global .align 1 .b8 _ZN34_INTERNAL_6f204785_4_k_cu_54df9ca54cuda3std3__419piecewise_constructE[1];
.global .align 1 .b8 _ZN34_INTERNAL_6f204785_4_k_cu_54df9ca54cuda3std3__48in_placeE[1];
.global .align 1 .b8 _ZN34_INTERNAL_6f204785_4_k_cu_54df9ca54cuda3std3__420unreachable_sentinelE[1];
.global .align 1 .b8 _ZN34_INTERNAL_6f204785_4_k_cu_54df9ca54cuda3std3__47nulloptE[1];
.global .align 1 .b8 _ZN34_INTERNAL_6f204785_4_k_cu_54df9ca54cuda3std3__48unexpectE[1];
.global .align 1 .b8 _ZN34_INTERNAL_6f204785_4_k_cu_54df9ca54cuda3std6ranges3__45__cpo4swapE[1];
.global .align 1 .b8 _ZN34_INTERNAL_6f204785_4_k_cu_54df9ca54cuda3std6ranges3__45__cpo9iter_moveE[1];
.global .align 1 .b8 _ZN34_INTERNAL_6f204785_4_k_cu_54df9ca54cuda3std6ranges3__45__cpo5beginE[1];
.global .align 1 .b8 _ZN34_INTERNAL_6f204785_4_k_cu_54df9ca54cuda3std6ranges3__45__cpo3endE[1];
.global .align 1 .b8 _ZN34_INTERNAL_6f204785_4_k_cu_54df9ca54cuda3std6ranges3__45__cpo6cbeginE[1];
.global .align 1 .b8 _ZN34_INTERNAL_6f204785_4_k_cu_54df9ca54cuda3std6ranges3__45__cpo4cendE[1];
.global .align 1 .b8 _ZN34_INTERNAL_6f204785_4_k_cu_54df9ca54cuda3std6ranges3__45__cpo7advanceE[1];
.global .align 1 .b8 _ZN34_INTERNAL_6f204785_4_k_cu_54df9ca54cuda3std6ranges3__45__cpo9iter_swapE[1];
.global .align 1 .b8 _ZN34_INTERNAL_6f204785_4_k_cu_54df9ca54cuda3std6ranges3__45__cpo4nextE[1];
.global .align 1 .b8 _ZN34_INTERNAL_6f204785_4_k_cu_54df9ca54cuda3std6ranges3__45__cpo4prevE[1];
.global .align 1 .b8 _ZN34_INTERNAL_6f204785_4_k_cu_54df9ca54cuda3std6ranges3__45__cpo4dataE[1];
.global .align 1 .b8 _ZN34_INTERNAL_6f204785_4_k_cu_54df9ca54cuda3std6ranges3__45__cpo5cdataE[1];
.global .align 1 .b8 _ZN34_INTERNAL_6f204785_4_k_cu_54df9ca54cuda3std6ranges3__45__cpo4sizeE[1];
.global .align 1 .b8 _ZN34_INTERNAL_6f204785_4_k_cu_54df9ca54cuda3std6ranges3__45__cpo5ssizeE[1];
.global .align 1 .b8 _ZN34_INTERNAL_6f204785_4_k_cu_54df9ca54cuda3std6ranges3__45__cpo8distanceE[1];
.global .align 1 .b8 _ZN34_INTERNAL_6f204785_4_k_cu_54df9ca56thrust24THRUST_300001_SM_1000_NS8cuda_cub3parE[1];
.global .align 1 .b8 _ZN34_INTERNAL_6f204785_4_k_cu_54df9ca56thrust24THRUST_300001_SM_1000_NS8cuda_cub10par_nosyncE[1];
.global .align 1 .b8 _ZN34_INTERNAL_6f204785_4_k_cu_54df9ca56thrust24THRUST_300001_SM_1000_NS6system6detail10sequential3seqE[1];
.global .align 1 .b8 _ZN34_INTERNAL_6f204785_4_k_cu_54df9ca56thrust24THRUST_300001_SM_1000_NS6system3cpp3parE[1];
.global .align 1 .b8 _ZN34_INTERNAL_6f204785_4_k_cu_54df9ca56thrust24THRUST_300001_SM_1000_NS12placeholders2_1E[1];
.global .align 1 .b8 _ZN34_INTERNAL_6f204785_4_k_cu_54df9ca56thrust24THRUST_300001_SM_1000_NS12placeholders2_2E[1];
.global .align 1 .b8 _ZN34_INTERNAL_6f204785_4_k_cu_54df9ca56thrust24THRUST_300001_SM_1000_NS12placeholders2_3E[1];
.global .align 1 .b8 _ZN34_INTERNAL_6f204785_4_k_cu_54df9ca56thrust24THRUST_300001_SM_1000_NS12placeholders2_4E[1];
.global .align 1 .b8 _ZN34_INTERNAL_6f204785_4_k_cu_54df9ca56thrust24THRUST_300001_SM_1000_NS12placeholders2_5E[1];
.global .align 1 .b8 _ZN34_INTERNAL_6f204785_4_k_cu_54df9ca56thrust24THRUST_300001_SM_1000_NS12placeholders2_6E[1];
.global .align 1 .b8 _ZN34_INTERNAL_6f204785_4_k_cu_54df9ca56thrust24THRUST_300001_SM_1000_NS12placeholders2_7E[1];
.global .align 1 .b8 _ZN34_INTERNAL_6f204785_4_k_cu_54df9ca56thrust24THRUST_300001_SM_1000_NS12placeholders2_8E[1];
.global .align 1 .b8 _ZN34_INTERNAL_6f204785_4_k_cu_54df9ca56thrust24THRUST_300001_SM_1000_NS12placeholders2_9E[1];
.global .align 1 .b8 _ZN34_INTERNAL_6f204785_4_k_cu_54df9ca56thrust24THRUST_300001_SM_1000_NS12placeholders3_10E[1];
.global .align 1 .b8 _ZN34_INTERNAL_6f204785_4_k_cu_54df9ca56thrust24THRUST_300001_SM_1000_NS3seqE[1];
.global .align 1 .b8 _ZN34_INTERNAL_6f204785_4_k_cu_54df9ca56thrust24THRUST_300001_SM_1000_NS6deviceE[1];
.global .align 1 .b8 $str[3] = {37, 100};

.visible .entry _Z5testyi(
	.param .u32 _Z5testyi_param_0
)
{
	.local .align 8 .b8 	__local_depot0[8];
	.reg .b64 	%SP;
	.reg .b64 	%SPL;
	.reg .b32 	%r<4>;
	.reg .b64 	%rd<5>;

	mov.u64 	%SPL, __local_depot0;
	cvta.local.u64 	%SP, %SPL;
	add.u64 	%rd1, %SP, 0;
	add.u64 	%rd2, %SPL, 0;
	mov.b32 	%r1, 2;
	st.local.u32 	[%rd2], %r1;
	mov.u64 	%rd3, $str;
	cvta.global.u64 	%rd4, %rd3;
	{ // callseq 0, 0
	.param .b64 param0;
	st.param.b64 	[param0], %rd4;
	.param .b64 param1;
	st.param.b64 	[param1], %rd1;
	.param .b32 retval0;
	call.uni (retval0), 
	vprintf, 
	(
	param0, 
	param1
	);
	ld.param.b32 	%r2, [retval0];
	} // callseq 0
	ret;

}
	// .globl	_ZN3cub18CUB_300001_SM_10006detail11EmptyKernelIvEEvv
.visible .entry _ZN3cub18CUB_300001_SM_10006detail11EmptyKernelIvEEvv()
{


	ret;

}


// ===== COMPILED SASS (sm_100) =====

	.target	sm_100

	.elftype	@"ET_EXEC"


//--------------------- .note.nv.tkinfo           --------------------------
	.section	.note.nv.tkinfo,"",@"SHT_NOTE"
	.sectionflags	@"SHF_NOTE_NV_TKINFO"
	.tkinfo
        /*0018*/ 	.word	0x00000002
        /*0030*/ 	.string	""
        /*0030*/ 	.string	"ptxas"
        /*0030*/ 	.string	"Cuda compilation tools, release 13.0, V13.0.88"
        /*0030*/ 	.string	"Build cuda_13.0.r13.0/compiler.36424714_0"
        /*0030*/ 	.string	"-arch sm_100 -m 64 "



//--------------------- .note.nv.cuinfo           --------------------------
	.section	.note.nv.cuinfo,"",@"SHT_NOTE"
	.sectionflags	@"SHF_NOTE_NV_CUINFO"
        /*0018*/ 	.short	0x0002
        /*001a*/ 	.short	0x0064
        /*001c*/ 	.short	0x0082
	.zero		2


//--------------------- .nv.info                  --------------------------
	.section	.nv.info,"",@"SHT_CUDA_INFO"
	.align	4


	//----- nvinfo : EIATTR_REGCOUNT
	.align		4
        /*0000*/ 	.byte	0x04, 0x2f
        /*0002*/ 	.short	(.L_47 - .L_46)
	.align		4
.L_46:
        /*0004*/ 	.word	index@(_Z5testyi)
        /*0008*/ 	.word	0x00000018


	//----- nvinfo : EIATTR_FRAME_SIZE
	.align		4
.L_47:
        /*000c*/ 	.byte	0x04, 0x11
        /*000e*/ 	.short	(.L_49 - .L_48)
	.align		4
.L_48:
        /*0010*/ 	.word	index@(_Z5testyi)
        /*0014*/ 	.word	0x00000008


	//----- nvinfo : EIATTR_REGCOUNT
	.align		4
.L_49:
        /*0018*/ 	.byte	0x04, 0x2f
        /*001a*/ 	.short	(.L_51 - .L_50)
	.align		4
.L_50:
        /*001c*/ 	.word	index@(_ZN3cub18CUB_300001_SM_10006detail11EmptyKernelIvEEvv)
        /*0020*/ 	.word	0x00000004


	//----- nvinfo : EIATTR_FRAME_SIZE
	.align		4
.L_51:
        /*0024*/ 	.byte	0x04, 0x11
        /*0026*/ 	.short	(.L_53 - .L_52)
	.align		4
.L_52:
        /*0028*/ 	.word	index@(_ZN3cub18CUB_300001_SM_10006detail11EmptyKernelIvEEvv)
        /*002c*/ 	.word	0x00000000


	//----- nvinfo : EIATTR_MIN_STACK_SIZE
	.align		4
.L_53:
        /*0030*/ 	.byte	0x04, 0x12
        /*0032*/ 	.short	(.L_55 - .L_54)
	.align		4
.L_54:
        /*0034*/ 	.word	index@(_ZN3cub18CUB_300001_SM_10006detail11EmptyKernelIvEEvv)
        /*0038*/ 	.word	0x00000000


	//----- nvinfo : EIATTR_MIN_STACK_SIZE
	.align		4
.L_55:
        /*003c*/ 	.byte	0x04, 0x12
        /*003e*/ 	.short	(.L_57 - .L_56)
	.align		4
.L_56:
        /*0040*/ 	.word	index@(_Z5testyi)
        /*0044*/ 	.word	0x00000008
.L_57:


//--------------------- .nv.compat                --------------------------
	.section	.nv.compat,"",@"SHT_CUDA_COMPAT_INFO"
	.align	4
        /*0000*/ 	.byte	0x02, 0x09, 0x00, 0x00, 0x02, 0x02, 0x01, 0x00, 0x02, 0x05, 0x05, 0x00, 0x03, 0x07, 0x01, 0x01
        /*0010*/ 	.byte	0x02, 0x03, 0x00, 0x00, 0x02, 0x06, 0x01, 0x00, 0x04, 0x0b, 0x08, 0x00, 0x09, 0x00, 0x00, 0x00
        /*0020*/ 	.byte	0x00, 0x00, 0x00, 0x00


//--------------------- .nv.info._ZN3cub18CUB_300001_SM_10006detail11EmptyKernelIvEEvv --------------------------
	.section	.nv.info._ZN3cub18CUB_300001_SM_10006detail11EmptyKernelIvEEvv,"",@"SHT_CUDA_INFO"
	.sectionflags	@""
	.align	4


	//----- nvinfo : EIATTR_CUDA_API_VERSION
	.align		4
        /*0000*/ 	.byte	0x04, 0x37
        /*0002*/ 	.short	(.L_59 - .L_58)
.L_58:
        /*0004*/ 	.word	0x00000082


	//----- nvinfo : EIATTR_SPARSE_MMA_MASK
	.align		4
.L_59:
        /*0008*/ 	.byte	0x03, 0x50
        /*000a*/ 	.short	0x0000


	//----- nvinfo : EIATTR_MAXREG_COUNT
	.align		4
        /*000c*/ 	.byte	0x03, 0x1b
        /*000e*/ 	.short	0x00ff


	//----- nvinfo : EIATTR_MERCURY_ISA_VERSION
	.align		4
        /*0010*/ 	.byte	0x03, 0x5f
        /*0012*/ 	.short	0x0101


	//----- nvinfo : EIATTR_VRC_CTA_INIT_COUNT
	.align		4
        /*0014*/ 	.byte	0x02, 0x4a
	.zero		1
	.zero		1


	//----- nvinfo : EIATTR_EXIT_INSTR_OFFSETS
	.align		4
        /*0018*/ 	.byte	0x04, 0x1c
        /*001a*/ 	.short	(.L_61 - .L_60)


	//   ....[0]....
.L_60:
        /*001c*/ 	.word	0x00000010


	//----- nvinfo : EIATTR_SW_WAR
	.align		4
.L_61:
        /*0020*/ 	.byte	0x04, 0x36
        /*0022*/ 	.short	(.L_63 - .L_62)
.L_62:
        /*0024*/ 	.word	0x00000008
.L_63:


//--------------------- .nv.info._Z5testyi        --------------------------
	.section	.nv.info._Z5testyi,"",@"SHT_CUDA_INFO"
	.sectionflags	@""
	.align	4


	//----- nvinfo : EIATTR_CUDA_API_VERSION
	.align		4
        /*0000*/ 	.byte	0x04, 0x37
        /*0002*/ 	.short	(.L_65 - .L_64)
.L_64:
        /*0004*/ 	.word	0x00000082


	//----- nvinfo : EIATTR_KPARAM_INFO
	.align		4
.L_65:
        /*0008*/ 	.byte	0x04, 0x17
        /*000a*/ 	.short	(.L_67 - .L_66)
.L_66:
        /*000c*/ 	.word	0x00000000
        /*0010*/ 	.short	0x0000
        /*0012*/ 	.short	0x0000
        /*0014*/ 	.byte	0x00, 0xf0, 0x11, 0x00


	//----- nvinfo : EIATTR_SPARSE_MMA_MASK
	.align		4
.L_67:
        /*0018*/ 	.byte	0x03, 0x50
        /*001a*/ 	.short	0x0000


	//----- nvinfo : EIATTR_MAXREG_COUNT
	.align		4
        /*001c*/ 	.byte	0x03, 0x1b
        /*001e*/ 	.short	0x00ff


	//----- nvinfo : EIATTR_EXTERNS
	.align		4
        /*0020*/ 	.byte	0x04, 0x0f
        /*0022*/ 	.short	(.L_69 - .L_68)


	//   ....[0]....
	.align		4
.L_68:
        /*0024*/ 	.word	index@(vprintf)


	//----- nvinfo : EIATTR_MERCURY_ISA_VERSION
	.align		4
.L_69:
        /*0028*/ 	.byte	0x03, 0x5f
        /*002a*/ 	.short	0x0101


	//----- nvinfo : EIATTR_VRC_CTA_INIT_COUNT
	.align		4
        /*002c*/ 	.byte	0x02, 0x4a
	.zero		1
	.zero		1


	//----- nvinfo : EIATTR_SYSCALL_OFFSETS
	.align		4
        /*0030*/ 	.byte	0x04, 0x46
        /*0032*/ 	.short	(.L_71 - .L_70)


	//   ....[0]....
.L_70:
        /*0034*/ 	.word	0x000000e0


	//----- nvinfo : EIATTR_EXIT_INSTR_OFFSETS
	.align		4
.L_71:
        /*0038*/ 	.byte	0x04, 0x1c
        /*003a*/ 	.short	(.L_73 - .L_72)


	//   ....[0]....
.L_72:
        /*003c*/ 	.word	0x000000f0


	//----- nvinfo : EIATTR_CBANK_PARAM_SIZE
	.align		4
.L_73:
        /*0040*/ 	.byte	0x03, 0x19
        /*0042*/ 	.short	0x0004


	//----- nvinfo : EIATTR_PARAM_CBANK
	.align		4
        /*0044*/ 	.byte	0x04, 0x0a
        /*0046*/ 	.short	(.L_75 - .L_74)
	.align		4
.L_74:
        /*0048*/ 	.word	index@(.nv.constant0._Z5testyi)
        /*004c*/ 	.short	0x0380
        /*004e*/ 	.short	0x0004


	//----- nvinfo : EIATTR_SW_WAR
	.align		4
.L_75:
        /*0050*/ 	.byte	0x04, 0x36
        /*0052*/ 	.short	(.L_77 - .L_76)
.L_76:
        /*0054*/ 	.word	0x00000008
.L_77:


//--------------------- .nv.callgraph             --------------------------
	.section	.nv.callgraph,"",@"SHT_CUDA_CALLGRAPH"
	.align	4
	.sectionentsize	8
	.align		4
        /*0000*/ 	.word	0x00000000
	.align		4
        /*0004*/ 	.word	0xffffffff
	.align		4
        /*0008*/ 	.word	index@(_Z5testyi)
	.align		4
        /*000c*/ 	.word	index@(vprintf)
	.align		4
        /*0010*/ 	.word	0x00000000
	.align		4
        /*0014*/ 	.word	0xfffffffe
	.align		4
        /*0018*/ 	.word	0x00000000
	.align		4
        /*001c*/ 	.word	0xfffffffd
	.align		4
        /*0020*/ 	.word	0x00000000
	.align		4
        /*0024*/ 	.word	0xfffffffc


//--------------------- .nv.constant4             --------------------------
	.section	.nv.constant4,"a",@progbits
	.align	8
	.align		8
.nv.constant4:
        /*0000*/ 	.dword	_ZN34_INTERNAL_6f204785_4_k_cu_54df9ca54cuda3std3__45__cpo5beginE
	.align		8
        /*0008*/ 	.dword	_ZN34_INTERNAL_6f204785_4_k_cu_54df9ca54cuda3std3__45__cpo3endE
	.align		8
        /*0010*/ 	.dword	_ZN34_INTERNAL_6f204785_4_k_cu_54df9ca54cuda3std3__45__cpo6cbeginE
	.align		8
        /*0018*/ 	.dword	_ZN34_INTERNAL_6f204785_4_k_cu_54df9ca54cuda3std3__45__cpo4cendE
	.align		8
        /*0020*/ 	.dword	_ZN34_INTERNAL_6f204785_4_k_cu_54df9ca54cuda3std3__45__cpo6rbeginE
	.align		8
        /*0028*/ 	.dword	_ZN34_INTERNAL_6f204785_4_k_cu_54df9ca54cuda3std3__45__cpo4rendE
	.align		8
        /*0030*/ 	.dword	_ZN34_INTERNAL_6f204785_4_k_cu_54df9ca54cuda3std3__45__cpo7crbeginE
	.align		8
        /*0038*/ 	.dword	_ZN34_INTERNAL_6f204785_4_k_cu_54df9ca54cuda3std3__45__cpo5crendE
	.align		8
        /*0040*/ 	.dword	_ZN34_INTERNAL_6f204785_4_k_cu_54df9ca54cuda3std3__436_GLOBAL__N__6f204785_4_k_cu_54df9ca56ignoreE
	.align		8
        /*0048*/ 	.dword	_ZN34_INTERNAL_6f204785_4_k_cu_54df9ca54cuda3std3__419piecewise_constructE
	.align		8
        /*0050*/ 	.dword	_ZN34_INTERNAL_6f204785_4_k_cu_54df9ca54cuda3std3__48in_placeE
	.align		8
        /*0058*/ 	.dword	_ZN34_INTERNAL_6f204785_4_k_cu_54df9ca54cuda3std3__420unreachable_sentinelE
	.align		8
        /*0060*/ 	.dword	_ZN34_INTERNAL_6f204785_4_k_cu_54df9ca54cuda3std3__47nulloptE
	.align		8
        /*0068*/ 	.dword	_ZN34_INTERNAL_6f204785_4_k_cu_54df9ca54cuda3std3__48unexpectE
	.align		8
        /*0070*/ 	.dword	_ZN34_INTERNAL_6f204785_4_k_cu_54df9ca54cuda3std6ranges3__45__cpo4swapE
	.align		8
        /*0078*/ 	.dword	_ZN34_INTERNAL_6f204785_4_k_cu_54df9ca54cuda3std6ranges3__45__cpo9iter_moveE
	.align		8
        /*0080*/ 	.dword	_ZN34_INTERNAL_6f204785_4_k_cu_54df9ca54cuda3std6ranges3__45__cpo5beginE
	.align		8
        /*0088*/ 	.dword	_ZN34_INTERNAL_6f204785_4_k_cu_54df9ca54cuda3std6ranges3__45__cpo3endE
	.align		8
        /*0090*/ 	.dword	_ZN34_INTERNAL_6f204785_4_k_cu_54df9ca54cuda3std6ranges3__45__cpo6cbeginE
	.align		8
        /*0098*/ 	.dword	_ZN34_INTERNAL_6f204785_4_k_cu_54df9ca54cuda3std6ranges3__45__cpo4cendE
	.align		8
        /*00a0*/ 	.dword	_ZN34_INTERNAL_6f204785_4_k_cu_54df9ca54cuda3std6ranges3__45__cpo7advanceE
	.align		8
        /*00a8*/ 	.dword	_ZN34_INTERNAL_6f204785_4_k_cu_54df9ca54cuda3std6ranges3__45__cpo9iter_swapE
	.align		8
        /*00b0*/ 	.dword	_ZN34_INTERNAL_6f204785_4_k_cu_54df9ca54cuda3std6ranges3__45__cpo4nextE
	.align		8
        /*00b8*/ 	.dword	_ZN34_INTERNAL_6f204785_4_k_cu_54df9ca54cuda3std6ranges3__45__cpo4prevE
	.align		8
        /*00c0*/ 	.dword	_ZN34_INTERNAL_6f204785_4_k_cu_54df9ca54cuda3std6ranges3__45__cpo4dataE
	.align		8
        /*00c8*/ 	.dword	_ZN34_INTERNAL_6f204785_4_k_cu_54df9ca54cuda3std6ranges3__45__cpo5cdataE
	.align		8
        /*00d0*/ 	.dword	_ZN34_INTERNAL_6f204785_4_k_cu_54df9ca54cuda3std6ranges3__45__cpo4sizeE
	.align		8
        /*00d8*/ 	.dword	_ZN34_INTERNAL_6f204785_4_k_cu_54df9ca54cuda3std6ranges3__45__cpo5ssizeE
	.align		8
        /*00e0*/ 	.dword	_ZN34_INTERNAL_6f204785_4_k_cu_54df9ca54cuda3std6ranges3__45__cpo8distanceE
	.align		8
        /*00e8*/ 	.dword	_ZN34_INTERNAL_6f204785_4_k_cu_54df9ca56thrust24THRUST_300001_SM_1000_NS8cuda_cub3parE
	.align		8
        /*00f0*/ 	.dword	_ZN34_INTERNAL_6f204785_4_k_cu_54df9ca56thrust24THRUST_300001_SM_1000_NS8cuda_cub10par_nosyncE
	.align		8
        /*00f8*/ 	.dword	_ZN34_INTERNAL_6f204785_4_k_cu_54df9ca56thrust24THRUST_300001_SM_1000_NS6system6detail10sequential3seqE
	.align		8
        /*0100*/ 	.dword	_ZN34_INTERNAL_6f204785_4_k_cu_54df9ca56thrust24THRUST_300001_SM_1000_NS6system3cpp3parE
	.align		8
        /*0108*/ 	.dword	_ZN34_INTERNAL_6f204785_4_k_cu_54df9ca56thrust24THRUST_300001_SM_1000_NS12placeholders2_1E
	.align		8
        /*0110*/ 	.dword	_ZN34_INTERNAL_6f204785_4_k_cu_54df9ca56thrust24THRUST_300001_SM_1000_NS12placeholders2_2E
	.align		8
        /*0118*/ 	.dword	_ZN34_INTERNAL_6f204785_4_k_cu_54df9ca56thrust24THRUST_300001_SM_1000_NS12placeholders2_3E
	.align		8
        /*0120*/ 	.dword	_ZN34_INTERNAL_6f204785_4_k_cu_54df9ca56thrust24THRUST_300001_SM_1000_NS12placeholders2_4E
	.align		8
        /*0128*/ 	.dword	_ZN34_INTERNAL_6f204785_4_k_cu_54df9ca56thrust24THRUST_300001_SM_1000_NS12placeholders2_5E
	.align		8
        /*0130*/ 	.dword	_ZN34_INTERNAL_6f204785_4_k_cu_54df9ca56thrust24THRUST_300001_SM_1000_NS12placeholders2_6E
	.align		8
        /*0138*/ 	.dword	_ZN34_INTERNAL_6f204785_4_k_cu_54df9ca56thrust24THRUST_300001_SM_1000_NS12placeholders2_7E
	.align		8
        /*0140*/ 	.dword	_ZN34_INTERNAL_6f204785_4_k_cu_54df9ca56thrust24THRUST_300001_SM_1000_NS12placeholders2_8E
	.align		8
        /*0148*/ 	.dword	_ZN34_INTERNAL_6f204785_4_k_cu_54df9ca56thrust24THRUST_300001_SM_1000_NS12placeholders2_9E
	.align		8
        /*0150*/ 	.dword	_ZN34_INTERNAL_6f204785_4_k_cu_54df9ca56thrust24THRUST_300001_SM_1000_NS12placeholders3_10E
	.align		8
        /*0158*/ 	.dword	_ZN34_INTERNAL_6f204785_4_k_cu_54df9ca56thrust24THRUST_300001_SM_1000_NS3seqE
	.align		8
        /*0160*/ 	.dword	_ZN34_INTERNAL_6f204785_4_k_cu_54df9ca56thrust24THRUST_300001_SM_1000_NS6deviceE
	.align		8
        /*0168*/ 	.dword	$str
	.align		8
        /*0170*/ 	.dword	vprintf


//--------------------- .text._ZN3cub18CUB_300001_SM_10006detail11EmptyKernelIvEEvv --------------------------
	.section	.text._ZN3cub18CUB_300001_SM_10006detail11EmptyKernelIvEEvv,"ax",@progbits
	.align	128
        .global         _ZN3cub18CUB_300001_SM_10006detail11EmptyKernelIvEEvv
        .type           _ZN3cub18CUB_300001_SM_10006detail11EmptyKernelIvEEvv,@function
        .size           _ZN3cub18CUB_300001_SM_10006detail11EmptyKernelIvEEvv,(.L_x_3 - _ZN3cub18CUB_300001_SM_10006detail11EmptyKernelIvEEvv)
        .other          _ZN3cub18CUB_300001_SM_10006detail11EmptyKernelIvEEvv,@"STO_CUDA_ENTRY STV_DEFAULT"
_ZN3cub18CUB_300001_SM_10006detail11EmptyKernelIvEEvv:
.text._ZN3cub18CUB_300001_SM_10006detail11EmptyKernelIvEEvv:
[----:B------:R-:W-:Y:S01]  /*0000*/  LDC R1, c[0x0][0x37c] ;  /* 0x0000df00ff017b82 */ /* 0x000fe20000000800 */
[----:B------:R-:W-:Y:S05]  /*0010*/  EXIT ;  /* 0x000000000000794d */ /* 0x000fea0003800000 */
.L_x_0:
[----:B------:R-:W-:-:S00]  /*0020*/  BRA `(.L_x_0) ;  /* 0xfffffffc00fc7947 */ /* 0x000fc0000383ffff */
[----:B------:R-:W-:-:S00]  /*0030*/  NOP ;  /* 0x0000000000007918 */ /* 0x000fc00000000000 */
        /* <DEDUP_REMOVED lines=12> */
.L_x_3:


//--------------------- .text._Z5testyi           --------------------------
	.section	.text._Z5testyi,"ax",@progbits
	.align	128
        .global         _Z5testyi
        .type           _Z5testyi,@function
        .size           _Z5testyi,(.L_x_4 - _Z5testyi)
        .other          _Z5testyi,@"STO_CUDA_ENTRY STV_DEFAULT"
_Z5testyi:
.text._Z5testyi:
[----:B------:R-:W0:Y:S02]  /*0000*/  LDC R1, c[0x0][0x37c] ;  /* 0x0000df00ff017b82 */ /* 0x000e240000000800 */
[----:B0-----:R-:W-:Y:S01]  /*0010*/  VIADD R1, R1, 0xfffffff8 ;  /* 0xfffffff801017836 */ /* 0x001fe20000000000 */
[----:B------:R-:W-:Y:S01]  /*0020*/  MOV R0, 0x170 ;  /* 0x0000017000007802 */ /* 0x000fe20000000f00 */
[----:B------:R-:W-:Y:S01]  /*0030*/  IMAD.MOV.U32 R8, RZ, RZ, 0x2 ;  /* 0x00000002ff087424 */ /* 0x000fe200078e00ff */
[----:B------:R-:W0:Y:S03]  /*0040*/  LDCU UR4, c[0x0][0x2f8] ;  /* 0x00005f00ff0477ac */ /* 0x000e260008000800 */
[----:B------:R1:W2:Y:S01]  /*0050*/  LDC.64 R2, c[0x4][R0] ;  /* 0x0100000000027b82 */ /* 0x0002a20000000a00 */
[----:B------:R1:W-:Y:S01]  /*0060*/  STL [R1], R8 ;  /* 0x0000000801007387 */ /* 0x0003e20000100800 */
[----:B------:R-:W3:Y:S01]  /*0070*/  LDCU.64 UR6, c[0x4][0x168] ;  /* 0x01002d00ff0677ac */ /* 0x000ee20008000a00 */
[----:B------:R-:W4:Y:S01]  /*0080*/  LDCU UR5, c[0x0][0x2fc] ;  /* 0x00005f80ff0577ac */ /* 0x000f220008000800 */
[----:B0-----:R-:W-:-:S02]  /*0090*/  IADD3 R6, P0, PT, R1, UR4, RZ ;  /* 0x0000000401067c10 */ /* 0x001fc4000ff1e0ff */
[----:B---3--:R-:W-:Y:S01]  /*00a0*/  MOV R4, UR6 ;  /* 0x0000000600047c02 */ /* 0x008fe20008000f00 */
[----:B------:R-:W-:Y:S01]  /*00b0*/  IMAD.U32 R5, RZ, RZ, UR7 ;  /* 0x00000007ff057e24 */ /* 0x000fe2000f8e00ff */
[----:B-1--4-:R-:W-:-:S09]  /*00c0*/  IADD3.X R7, PT, PT, RZ, UR5, RZ, P0, !PT ;  /* 0x00000005ff077c10 */ /* 0x012fd200087fe4ff */
[----:B------:R-:W-:-:S07]  /*00d0*/  LEPC R20, `(.L_x_1) ;  /* 0x000000001014794e */ /* 0x000fce0000000000 */
[----:B--2---:R-:W-:Y:S05]  /*00e0*/  CALL.ABS.NOINC R2 ;  /* 0x0000000002007343 */ /* 0x004fea0003c00000 */
.L_x_1:
[----:B------:R-:W-:Y:S05]  /*00f0*/  EXIT ;  /* 0x000000000000794d */ /* 0x000fea0003800000 */
.L_x_2:
        /* <DEDUP_REMOVED lines=16> */
.L_x_4:


//--------------------- .nv.global.init           --------------------------
	.section	.nv.global.init,"aw",@progbits
.nv.global.init:
	.type		$str,@object
	.size		$str,(.L_45 - $str)
$str:
        /*0000*/ 	.byte	0x25, 0x64, 0x00
.L_45:


//--------------------- .nv.shared.reserved.0     --------------------------
	.section	.nv.shared.reserved.0,"aw",@nobits
	.weak		__nv_reservedSMEM_offset_0_alias
	.size		__nv_reservedSMEM_offset_0_alias, 0, 64
	.other		__nv_reservedSMEM_offset_0_alias,@"STO_CUDA_RESERVED_SHARED STV_DEFAULT"
__nv_reservedSMEM_offset_0_alias:
	.zero		0
	.zero		64


//--------------------- .nv.global                --------------------------
	.section	.nv.global,"aw",@nobits
.nv.global:
	.type		_ZN34_INTERNAL_6f204785_4_k_cu_54df9ca56thrust24THRUST_300001_SM_1000_NS12placeholders2_8E,@object
	.size		_ZN34_INTERNAL_6f204785_4_k_cu_54df9ca56thrust24THRUST_300001_SM_1000_NS12placeholders2_8E,(_ZN34_INTERNAL_6f204785_4_k_cu_54df9ca54cuda3std3__436_GLOBAL__N__6f204785_4_k_cu_54df9ca56ignoreE - _ZN34_INTERNAL_6f204785_4_k_cu_54df9ca56thrust24THRUST_300001_SM_1000_NS12placeholders2_8E)
_ZN34_INTERNAL_6f204785_4_k_cu_54df9ca56thrust24THRUST_300001_SM_1000_NS12placeholders2_8E:
	.zero		1
	.type		_ZN34_INTERNAL_6f204785_4_k_cu_54df9ca54cuda3std3__436_GLOBAL__N__6f204785_4_k_cu_54df9ca56ignoreE,@object
	.size		_ZN34_INTERNAL_6f204785_4_k_cu_54df9ca54cuda3std3__436_GLOBAL__N__6f204785_4_k_cu_54df9ca56ignoreE,(_ZN34_INTERNAL_6f204785_4_k_cu_54df9ca54cuda3std6ranges3__45__cpo4dataE - _ZN34_INTERNAL_6f204785_4_k_cu_54df9ca54cuda3std3__436_GLOBAL__N__6f204785_4_k_cu_54df9ca56ignoreE)
_ZN34_INTERNAL_6f204785_4_k_cu_54df9ca54cuda3std3__436_GLOBAL__N__6f204785_4_k_cu_54df9ca56ignoreE:
	.zero		1
	.type		_ZN34_INTERNAL_6f204785_4_k_cu_54df9ca54cuda3std6ranges3__45__cpo4dataE,@object
	.size		_ZN34_INTERNAL_6f204785_4_k_cu_54df9ca54cuda3std6ranges3__45__cpo4dataE,(_ZN34_INTERNAL_6f204785_4_k_cu_54df9ca56thrust24THRUST_300001_SM_1000_NS6system3cpp3parE - _ZN34_INTERNAL_6f204785_4_k_cu_54df9ca54cuda3std6ranges3__45__cpo4dataE)
_ZN34_INTERNAL_6f204785_4_k_cu_54df9ca54cuda3std6ranges3__45__cpo4dataE:
	.zero		1
	.type		_ZN34_INTERNAL_6f204785_4_k_cu_54df9ca56thrust24THRUST_300001_SM_1000_NS6system3cpp3parE,@object
	.size		_ZN34_INTERNAL_6f204785_4_k_cu_54df9ca56thrust24THRUST_300001_SM_1000_NS6system3cpp3parE,(_ZN34_INTERNAL_6f204785_4_k_cu_54df9ca54cuda3std3__45__cpo5beginE - _ZN34_INTERNAL_6f204785_4_k_cu_54df9ca56thrust24THRUST_300001_SM_1000_NS6system3cpp3parE)
_ZN34_INTERNAL_6f204785_4_k_cu_54df9ca56thrust24THRUST_300001_SM_1000_NS6system3cpp3parE:
	.zero		1
	.type		_ZN34_INTERNAL_6f204785_4_k_cu_54df9ca54cuda3std3__45__cpo5beginE,@object
	.size		_ZN34_INTERNAL_6f204785_4_k_cu_54df9ca54cuda3std3__45__cpo5beginE,(_ZN34_INTERNAL_6f204785_4_k_cu_54df9ca54cuda3std6ranges3__45__cpo5beginE - _ZN34_INTERNAL_6f204785_4_k_cu_54df9ca54cuda3std3__45__cpo5beginE)
_ZN34_INTERNAL_6f204785_4_k_cu_54df9ca54cuda3std3__45__cpo5beginE:
	.zero		1
	.type		_ZN34_INTERNAL_6f204785_4_k_cu_54df9ca54cuda3std6ranges3__45__cpo5beginE,@object
	.size		_ZN34_INTERNAL_6f204785_4_k_cu_54df9ca54cuda3std6ranges3__45__cpo5beginE,(_ZN34_INTERNAL_6f204785_4_k_cu_54df9ca56thrust24THRUST_300001_SM_1000_NS6deviceE - _ZN34_INTERNAL_6f204785_4_k_cu_54df9ca54cuda3std6ranges3__45__cpo5beginE)
_ZN34_INTERNAL_6f204785_4_k_cu_54df9ca54cuda3std6ranges3__45__cpo5beginE:
	.zero		1
	.type		_ZN34_INTERNAL_6f204785_4_k_cu_54df9ca56thrust24THRUST_300001_SM_1000_NS6deviceE,@object
	.size		_ZN34_INTERNAL_6f204785_4_k_cu_54df9ca56thrust24THRUST_300001_SM_1000_NS6deviceE,(_ZN34_INTERNAL_6f204785_4_k_cu_54df9ca54cuda3std3__47nulloptE - _ZN34_INTERNAL_6f204785_4_k_cu_54df9ca56thrust24THRUST_300001_SM_1000_NS6deviceE)
_ZN34_INTERNAL_6f204785_4_k_cu_54df9ca56thrust24THRUST_300001_SM_1000_NS6deviceE:
	.zero		1
	.type		_ZN34_INTERNAL_6f204785_4_k_cu_54df9ca54cuda3std3__47nulloptE,@object
	.size		_ZN34_INTERNAL_6f204785_4_k_cu_54df9ca54cuda3std3__47nulloptE,(_ZN34_INTERNAL_6f204785_4_k_cu_54df9ca54cuda3std6ranges3__45__cpo8distanceE - _ZN34_INTERNAL_6f204785_4_k_cu_54df9ca54cuda3std3__47nulloptE)
_ZN34_INTERNAL_6f204785_4_k_cu_54df9ca54cuda3std3__47nulloptE:
	.zero		1
	.type		_ZN34_INTERNAL_6f204785_4_k_cu_54df9ca54cuda3std6ranges3__45__cpo8distanceE,@object
	.size		_ZN34_INTERNAL_6f204785_4_k_cu_54df9ca54cuda3std6ranges3__45__cpo8distanceE,(_ZN34_INTERNAL_6f204785_4_k_cu_54df9ca56thrust24THRUST_300001_SM_1000_NS12placeholders2_4E - _ZN34_INTERNAL_6f204785_4_k_cu_54df9ca54cuda3std6ranges3__45__cpo8distanceE)
_ZN34_INTERNAL_6f204785_4_k_cu_54df9ca54cuda3std6ranges3__45__cpo8distanceE:
	.zero		1
	.type		_ZN34_INTERNAL_6f204785_4_k_cu_54df9ca56thrust24THRUST_300001_SM_1000_NS12placeholders2_4E,@object
	.size		_ZN34_INTERNAL_6f204785_4_k_cu_54df9ca56thrust24THRUST_300001_SM_1000_NS12placeholders2_4E,(_ZN34_INTERNAL_6f204785_4_k_cu_54df9ca54cuda3std3__45__cpo6rbeginE - _ZN34_INTERNAL_6f204785_4_k_cu_54df9ca56thrust24THRUST_300001_SM_1000_NS12placeholders2_4E)
_ZN34_INTERNAL_6f204785_4_k_cu_54df9ca56thrust24THRUST_300001_SM_1000_NS12placeholders2_4E:
	.zero		1
	.type		_ZN34_INTERNAL_6f204785_4_k_cu_54df9ca54cuda3std3__45__cpo6rbeginE,@object
	.size		_ZN34_INTERNAL_6f204785_4_k_cu_54df9ca54cuda3std3__45__cpo6rbeginE,(_ZN34_INTERNAL_6f204785_4_k_cu_54df9ca54cuda3std6ranges3__45__cpo7advanceE - _ZN34_INTERNAL_6f204785_4_k_cu_54df9ca54cuda3std3__45__cpo6rbeginE)
_ZN34_INTERNAL_6f204785_4_k_cu_54df9ca54cuda3std3__45__cpo6rbeginE:
	.zero		1
	.type		_ZN34_INTERNAL_6f204785_4_k_cu_54df9ca54cuda3std6ranges3__45__cpo7advanceE,@object
	.size		_ZN34_INTERNAL_6f204785_4_k_cu_54df9ca54cuda3std6ranges3__45__cpo7advanceE,(_ZN34_INTERNAL_6f204785_4_k_cu_54df9ca56thrust24THRUST_300001_SM_1000_NS12placeholders3_10E - _ZN34_INTERNAL_6f204785_4_k_cu_54df9ca54cuda3std6ranges3__45__cpo7advanceE)
_ZN34_INTERNAL_6f204785_4_k_cu_54df9ca54cuda3std6ranges3__45__cpo7advanceE:
	.zero		1
	.type		_ZN34_INTERNAL_6f204785_4_k_cu_54df9ca56thrust24THRUST_300001_SM_1000_NS12placeholders3_10E,@object
	.size		_ZN34_INTERNAL_6f204785_4_k_cu_54df9ca56thrust24THRUST_300001_SM_1000_NS12placeholders3_10E,(_ZN34_INTERNAL_6f204785_4_k_cu_54df9ca54cuda3std3__48in_placeE - _ZN34_INTERNAL_6f204785_4_k_cu_54df9ca56thrust24THRUST_300001_SM_1000_NS12placeholders3_10E)
_ZN34_INTERNAL_6f204785_4_k_cu_54df9ca56thrust24THRUST_300001_SM_1000_NS12placeholders3_10E:
	.zero		1
	.type		_ZN34_INTERNAL_6f204785_4_k_cu_54df9ca54cuda3std3__48in_placeE,@object
	.size		_ZN34_INTERNAL_6f204785_4_k_cu_54df9ca54cuda3std3__48in_placeE,(_ZN34_INTERNAL_6f204785_4_k_cu_54df9ca54cuda3std6ranges3__45__cpo4sizeE - _ZN34_INTERNAL_6f204785_4_k_cu_54df9ca54cuda3std3__48in_placeE)
_ZN34_INTERNAL_6f204785_4_k_cu_54df9ca54cuda3std3__48in_placeE:
	.zero		1
	.type		_ZN34_INTERNAL_6f204785_4_k_cu_54df9ca54cuda3std6ranges3__45__cpo4sizeE,@object
	.size		_ZN34_INTERNAL_6f204785_4_k_cu_54df9ca54cuda3std6ranges3__45__cpo4sizeE,(_ZN34_INTERNAL_6f204785_4_k_cu_54df9ca56thrust24THRUST_300001_SM_1000_NS12placeholders2_2E - _ZN34_INTERNAL_6f204785_4_k_cu_54df9ca54cuda3std6ranges3__45__cpo4sizeE)
_ZN34_INTERNAL_6f204785_4_k_cu_54df9ca54cuda3std6ranges3__45__cpo4sizeE:
	.zero		1
	.type		_ZN34_INTERNAL_6f204785_4_k_cu_54df9ca56thrust24THRUST_300001_SM_1000_NS12placeholders2_2E,@object
	.size		_ZN34_INTERNAL_6f204785_4_k_cu_54df9ca56thrust24THRUST_300001_SM_1000_NS12placeholders2_2E,(_ZN34_INTERNAL_6f204785_4_k_cu_54df9ca54cuda3std3__45__cpo6cbeginE - _ZN34_INTERNAL_6f204785_4_k_cu_54df9ca56thrust24THRUST_300001_SM_1000_NS12placeholders2_2E)
_ZN34_INTERNAL_6f204785_4_k_cu_54df9ca56thrust24THRUST_300001_SM_1000_NS12placeholders2_2E:
	.zero		1
	.type		_ZN34_INTERNAL_6f204785_4_k_cu_54df9ca54cuda3std3__45__cpo6cbeginE,@object
	.size		_ZN34_INTERNAL_6f204785_4_k_cu_54df9ca54cuda3std3__45__cpo6cbeginE,(_ZN34_INTERNAL_6f204785_4_k_cu_54df9ca54cuda3std6ranges3__45__cpo6cbeginE - _ZN34_INTERNAL_6f204785_4_k_cu_54df9ca54cuda3std3__45__cpo6cbeginE)
_ZN34_INTERNAL_6f204785_4_k_cu_54df9ca54cuda3std3__45__cpo6cbeginE:
	.zero		1
	.type		_ZN34_INTERNAL_6f204785_4_k_cu_54df9ca54cuda3std6ranges3__45__cpo6cbeginE,@object
	.size		_ZN34_INTERNAL_6f204785_4_k_cu_54df9ca54cuda3std6ranges3__45__cpo6cbeginE,(_ZN34_INTERNAL_6f204785_4_k_cu_54df9ca56thrust24THRUST_300001_SM_1000_NS12placeholders2_6E - _ZN34_INTERNAL_6f204785_4_k_cu_54df9ca54cuda3std6ranges3__45__cpo6cbeginE)
_ZN34_INTERNAL_6f204785_4_k_cu_54df9ca54cuda3std6ranges3__45__cpo6cbeginE:
	.zero		1
	.type		_ZN34_INTERNAL_6f204785_4_k_cu_54df9ca56thrust24THRUST_300001_SM_1000_NS12placeholders2_6E,@object
	.size		_ZN34_INTERNAL_6f204785_4_k_cu_54df9ca56thrust24THRUST_300001_SM_1000_NS12placeholders2_6E,(_ZN34_INTERNAL_6f204785_4_k_cu_54df9ca54cuda3std3__45__cpo7crbeginE - _ZN34_INTERNAL_6f204785_4_k_cu_54df9ca56thrust24THRUST_300001_SM_1000_NS12placeholders2_6E)
_ZN34_INTERNAL_6f204785_4_k_cu_54df9ca56thrust24THRUST_300001_SM_1000_NS12placeholders2_6E:
	.zero		1
	.type		_ZN34_INTERNAL_6f204785_4_k_cu_54df9ca54cuda3std3__45__cpo7crbeginE,@object
	.size		_ZN34_INTERNAL_6f204785_4_k_cu_54df9ca54cuda3std3__45__cpo7crbeginE,(_ZN34_INTERNAL_6f204785_4_k_cu_54df9ca54cuda3std6ranges3__45__cpo4nextE - _ZN34_INTERNAL_6f204785_4_k_cu_54df9ca54cuda3std3__45__cpo7crbeginE)
_ZN34_INTERNAL_6f204785_4_k_cu_54df9ca54cuda3std3__45__cpo7crbeginE:
	.zero		1
	.type		_ZN34_INTERNAL_6f204785_4_k_cu_54df9ca54cuda3std6ranges3__45__cpo4nextE,@object
	.size		_ZN34_INTERNAL_6f204785_4_k_cu_54df9ca54cuda3std6ranges3__45__cpo4nextE,(_ZN34_INTERNAL_6f204785_4_k_cu_54df9ca54cuda3std6ranges3__45__cpo4swapE - _ZN34_INTERNAL_6f204785_4_k_cu_54df9ca54cuda3std6ranges3__45__cpo4nextE)
_ZN34_INTERNAL_6f204785_4_k_cu_54df9ca54cuda3std6ranges3__45__cpo4nextE:
	.zero		1
	.type		_ZN34_INTERNAL_6f204785_4_k_cu_54df9ca54cuda3std6ranges3__45__cpo4swapE,@object
	.size		_ZN34_INTERNAL_6f204785_4_k_cu_54df9ca54cuda3std6ranges3__45__cpo4swapE,(_ZN34_INTERNAL_6f204785_4_k_cu_54df9ca56thrust24THRUST_300001_SM_1000_NS8cuda_cub10par_nosyncE - _ZN34_INTERNAL_6f204785_4_k_cu_54df9ca54cuda3std6ranges3__45__cpo4swapE)
_ZN34_INTERNAL_6f204785_4_k_cu_54df9ca54cuda3std6ranges3__45__cpo4swapE:
	.zero		1
	.type		_ZN34_INTERNAL_6f204785_4_k_cu_54df9ca56thrust24THRUST_300001_SM_1000_NS8cuda_cub10par_nosyncE,@object
	.size		_ZN34_INTERNAL_6f204785_4_k_cu_54df9ca56thrust24THRUST_300001_SM_1000_NS8cuda_cub10par_nosyncE,(_ZN34_INTERNAL_6f204785_4_k_cu_54df9ca56thrust24THRUST_300001_SM_1000_NS3seqE - _ZN34_INTERNAL_6f204785_4_k_cu_54df9ca56thrust24THRUST_300001_SM_1000_NS8cuda_cub10par_nosyncE)
_ZN34_INTERNAL_6f204785_4_k_cu_54df9ca56thrust24THRUST_300001_SM_1000_NS8cuda_cub10par_nosyncE:
	.zero		1
	.type		_ZN34_INTERNAL_6f204785_4_k_cu_54df9ca56thrust24THRUST_300001_SM_1000_NS3seqE,@object
	.size		_ZN34_INTERNAL_6f204785_4_k_cu_54df9ca56thrust24THRUST_300001_SM_1000_NS3seqE,(_ZN34_INTERNAL_6f204785_4_k_cu_54df9ca54cuda3std3__420unreachable_sentinelE - _ZN34_INTERNAL_6f204785_4_k_cu_54df9ca56thrust24THRUST_300001_SM_1000_NS3seqE)
_ZN34_INTERNAL_6f204785_4_k_cu_54df9ca56thrust24THRUST_300001_SM_1000_NS3seqE:
	.zero		1
	.type		_ZN34_INTERNAL_6f204785_4_k_cu_54df9ca54cuda3std3__420unreachable_sentinelE,@object
	.size		_ZN34_INTERNAL_6f204785_4_k_cu_54df9ca54cuda3std3__420unreachable_sentinelE,(_ZN34_INTERNAL_6f204785_4_k_cu_54df9ca54cuda3std6ranges3__45__cpo5ssizeE - _ZN34_INTERNAL_6f204785_4_k_cu_54df9ca54cuda3std3__420unreachable_sentinelE)
_ZN34_INTERNAL_6f204785_4_k_cu_54df9ca54cuda3std3__420unreachable_sentinelE:
	.zero		1
	.type		_ZN34_INTERNAL_6f204785_4_k_cu_54df9ca54cuda3std6ranges3__45__cpo5ssizeE,@object
	.size		_ZN34_INTERNAL_6f204785_4_k_cu_54df9ca54cuda3std6ranges3__45__cpo5ssizeE,(_ZN34_INTERNAL_6f204785_4_k_cu_54df9ca56thrust24THRUST_300001_SM_1000_NS12placeholders2_3E - _ZN34_INTERNAL_6f204785_4_k_cu_54df9ca54cuda3std6ranges3__45__cpo5ssizeE)
_ZN34_INTERNAL_6f204785_4_k_cu_54df9ca54cuda3std6ranges3__45__cpo5ssizeE:
	.zero		1
	.type		_ZN34_INTERNAL_6f204785_4_k_cu_54df9ca56thrust24THRUST_300001_SM_1000_NS12placeholders2_3E,@object
	.size		_ZN34_INTERNAL_6f204785_4_k_cu_54df9ca56thrust24THRUST_300001_SM_1000_NS12placeholders2_3E,(_ZN34_INTERNAL_6f204785_4_k_cu_54df9ca54cuda3std3__45__cpo4cendE - _ZN34_INTERNAL_6f204785_4_k_cu_54df9ca56thrust24THRUST_300001_SM_1000_NS12placeholders2_3E)
_ZN34_INTERNAL_6f204785_4_k_cu_54df9ca56thrust24THRUST_300001_SM_1000_NS12placeholders2_3E:
	.zero		1
	.type		_ZN34_INTERNAL_6f204785_4_k_cu_54df9ca54cuda3std3__45__cpo4cendE,@object
	.size		_ZN34_INTERNAL_6f204785_4_k_cu_54df9ca54cuda3std3__45__cpo4cendE,(_ZN34_INTERNAL_6f204785_4_k_cu_54df9ca54cuda3std6ranges3__45__cpo4cendE - _ZN34_INTERNAL_6f204785_4_k_cu_54df9ca54cuda3std3__45__cpo4cendE)
_ZN34_INTERNAL_6f204785_4_k_cu_54df9ca54cuda3std3__45__cpo4cendE:
	.zero		1
	.type		_ZN34_INTERNAL_6f204785_4_k_cu_54df9ca54cuda3std6ranges3__45__cpo4cendE,@object
	.size		_ZN34_INTERNAL_6f204785_4_k_cu_54df9ca54cuda3std6ranges3__45__cpo4cendE,(_ZN34_INTERNAL_6f204785_4_k_cu_54df9ca56thrust24THRUST_300001_SM_1000_NS12placeholders2_7E - _ZN34_INTERNAL_6f204785_4_k_cu_54df9ca54cuda3std6ranges3__45__cpo4cendE)
_ZN34_INTERNAL_6f204785_4_k_cu_54df9ca54cuda3std6ranges3__45__cpo4cendE:
	.zero		1
	.type		_ZN34_INTERNAL_6f204785_4_k_cu_54df9ca56thrust24THRUST_300001_SM_1000_NS12placeholders2_7E,@object
	.size		_ZN34_INTERNAL_6f204785_4_k_cu_54df9ca56thrust24THRUST_300001_SM_1000_NS12placeholders2_7E,(_ZN34_INTERNAL_6f204785_4_k_cu_54df9ca54cuda3std3__45__cpo5crendE - _ZN34_INTERNAL_6f204785_4_k_cu_54df9ca56thrust24THRUST_300001_SM_1000_NS12placeholders2_7E)
_ZN34_INTERNAL_6f204785_4_k_cu_54df9ca56thrust24THRUST_300001_SM_1000_NS12placeholders2_7E:
	.zero		1
	.type		_ZN34_INTERNAL_6f204785_4_k_cu_54df9ca54cuda3std3__45__cpo5crendE,@object
	.size		_ZN34_INTERNAL_6f204785_4_k_cu_54df9ca54cuda3std3__45__cpo5crendE,(_ZN34_INTERNAL_6f204785_4_k_cu_54df9ca54cuda3std6ranges3__45__cpo4prevE - _ZN34_INTERNAL_6f204785_4_k_cu_54df9ca54cuda3std3__45__cpo5crendE)
_ZN34_INTERNAL_6f204785_4_k_cu_54df9ca54cuda3std3__45__cpo5crendE:
	.zero		1
	.type		_ZN34_INTERNAL_6f204785_4_k_cu_54df9ca54cuda3std6ranges3__45__cpo4prevE,@object
	.size		_ZN34_INTERNAL_6f204785_4_k_cu_54df9ca54cuda3std6ranges3__45__cpo4prevE,(_ZN34_INTERNAL_6f204785_4_k_cu_54df9ca54cuda3std6ranges3__45__cpo9iter_moveE - _ZN34_INTERNAL_6f204785_4_k_cu_54df9ca54cuda3std6ranges3__45__cpo4prevE)
_ZN34_INTERNAL_6f204785_4_k_cu_54df9ca54cuda3std6ranges3__45__cpo4prevE:
	.zero		1
	.type		_ZN34_INTERNAL_6f204785_4_k_cu_54df9ca54cuda3std6ranges3__45__cpo9iter_moveE,@object
	.size		_ZN34_INTERNAL_6f204785_4_k_cu_54df9ca54cuda3std6ranges3__45__cpo9iter_moveE,(_ZN34_INTERNAL_6f204785_4_k_cu_54df9ca56thrust24THRUST_300001_SM_1000_NS6system6detail10sequential3seqE - _ZN34_INTERNAL_6f204785_4_k_cu_54df9ca54cuda3std6ranges3__45__cpo9iter_moveE)
_ZN34_INTERNAL_6f204785_4_k_cu_54df9ca54cuda3std6ranges3__45__cpo9iter_moveE:
	.zero		1
	.type		_ZN34_INTERNAL_6f204785_4_k_cu_54df9ca56thrust24THRUST_300001_SM_1000_NS6system6detail10sequential3seqE,@object
	.size		_ZN34_INTERNAL_6f204785_4_k_cu_54df9ca56thrust24THRUST_300001_SM_1000_NS6system6detail10sequential3seqE,(_ZN34_INTERNAL_6f204785_4_k_cu_54df9ca56thrust24THRUST_300001_SM_1000_NS12placeholders2_9E - _ZN34_INTERNAL_6f204785_4_k_cu_54df9ca56thrust24THRUST_300001_SM_1000_NS6system6detail10sequential3seqE)
_ZN34_INTERNAL_6f204785_4_k_cu_54df9ca56thrust24THRUST_300001_SM_1000_NS6system6detail10sequential3seqE:
	.zero		1
	.type		_ZN34_INTERNAL_6f204785_4_k_cu_54df9ca56thrust24THRUST_300001_SM_1000_NS12placeholders2_9E,@object
	.size		_ZN34_INTERNAL_6f204785_4_k_cu_54df9ca56thrust24THRUST_300001_SM_1000_NS12placeholders2_9E,(_ZN34_INTERNAL_6f204785_4_k_cu_54df9ca54cuda3std3__419piecewise_constructE - _ZN34_INTERNAL_6f204785_4_k_cu_54df9ca56thrust24THRUST_300001_SM_1000_NS12placeholders2_9E)
_ZN34_INTERNAL_6f204785_4_k_cu_54df9ca56thrust24THRUST_300001_SM_1000_NS12placeholders2_9E:
	.zero		1
	.type		_ZN34_INTERNAL_6f204785_4_k_cu_54df9ca54cuda3std3__419piecewise_constructE,@object
	.size		_ZN34_INTERNAL_6f204785_4_k_cu_54df9ca54cuda3std3__419piecewise_constructE,(_ZN34_INTERNAL_6f204785_4_k_cu_54df9ca54cuda3std6ranges3__45__cpo5cdataE - _ZN34_INTERNAL_6f204785_4_k_cu_54df9ca54cuda3std3__419piecewise_constructE)
_ZN34_INTERNAL_6f204785_4_k_cu_54df9ca54cuda3std3__419piecewise_constructE:
	.zero		1
	.type		_ZN34_INTERNAL_6f204785_4_k_cu_54df9ca54cuda3std6ranges3__45__cpo5cdataE,@object
	.size		_ZN34_INTERNAL_6f204785_4_k_cu_54df9ca54cuda3std6ranges3__45__cpo5cdataE,(_ZN34_INTERNAL_6f204785_4_k_cu_54df9ca56thrust24THRUST_300001_SM_1000_NS12placeholders2_1E - _ZN34_INTERNAL_6f204785_4_k_cu_54df9ca54cuda3std6ranges3__45__cpo5cdataE)
_ZN34_INTERNAL_6f204785_4_k_cu_54df9ca54cuda3std6ranges3__45__cpo5cdataE:
	.zero		1
	.type		_ZN34_INTERNAL_6f204785_4_k_cu_54df9ca56thrust24THRUST_300001_SM_1000_NS12placeholders2_1E,@object
	.size		_ZN34_INTERNAL_6f204785_4_k_cu_54df9ca56thrust24THRUST_300001_SM_1000_NS12placeholders2_1E,(_ZN34_INTERNAL_6f204785_4_k_cu_54df9ca54cuda3std3__45__cpo3endE - _ZN34_INTERNAL_6f204785_4_k_cu_54df9ca56thrust24THRUST_300001_SM_1000_NS12placeholders2_1E)
_ZN34_INTERNAL_6f204785_4_k_cu_54df9ca56thrust24THRUST_300001_SM_1000_NS12placeholders2_1E:
	.zero		1
	.type		_ZN34_INTERNAL_6f204785_4_k_cu_54df9ca54cuda3std3__45__cpo3endE,@object
	.size		_ZN34_INTERNAL_6f204785_4_k_cu_54df9ca54cuda3std3__45__cpo3endE,(_ZN34_INTERNAL_6f204785_4_k_cu_54df9ca54cuda3std6ranges3__45__cpo3endE - _ZN34_INTERNAL_6f204785_4_k_cu_54df9ca54cuda3std3__45__cpo3endE)
_ZN34_INTERNAL_6f204785_4_k_cu_54df9ca54cuda3std3__45__cpo3endE:
	.zero		1
	.type		_ZN34_INTERNAL_6f204785_4_k_cu_54df9ca54cuda3std6ranges3__45__cpo3endE,@object
	.size		_ZN34_INTERNAL_6f204785_4_k_cu_54df9ca54cuda3std6ranges3__45__cpo3endE,(_ZN34_INTERNAL_6f204785_4_k_cu_54df9ca56thrust24THRUST_300001_SM_1000_NS12placeholders2_5E - _ZN34_INTERNAL_6f204785_4_k_cu_54df9ca54cuda3std6ranges3__45__cpo3endE)
_ZN34_INTERNAL_6f204785_4_k_cu_54df9ca54cuda3std6ranges3__45__cpo3endE:
	.zero		1
	.type		_ZN34_INTERNAL_6f204785_4_k_cu_54df9ca56thrust24THRUST_300001_SM_1000_NS12placeholders2_5E,@object
	.size		_ZN34_INTERNAL_6f204785_4_k_cu_54df9ca56thrust24THRUST_300001_SM_1000_NS12placeholders2_5E,(_ZN34_INTERNAL_6f204785_4_k_cu_54df9ca54cuda3std3__45__cpo4rendE - _ZN34_INTERNAL_6f204785_4_k_cu_54df9ca56thrust24THRUST_300001_SM_1000_NS12placeholders2_5E)
_ZN34_INTERNAL_6f204785_4_k_cu_54df9ca56thrust24THRUST_300001_SM_1000_NS12placeholders2_5E:
	.zero		1
	.type		_ZN34_INTERNAL_6f204785_4_k_cu_54df9ca54cuda3std3__45__cpo4rendE,@object
	.size		_ZN34_INTERNAL_6f204785_4_k_cu_54df9ca54cuda3std3__45__cpo4rendE,(_ZN34_INTERNAL_6f204785_4_k_cu_54df9ca54cuda3std6ranges3__45__cpo9iter_swapE - _ZN34_INTERNAL_6f204785_4_k_cu_54df9ca54cuda3std3__45__cpo4rendE)
_ZN34_INTERNAL_6f204785_4_k_cu_54df9ca54cuda3std3__45__cpo4rendE:
	.zero		1
	.type		_ZN34_INTERNAL_6f204785_4_k_cu_54df9ca54cuda3std6ranges3__45__cpo9iter_swapE,@object
	.size		_ZN34_INTERNAL_6f204785_4_k_cu_54df9ca54cuda3std6ranges3__45__cpo9iter_swapE,(_ZN34_INTERNAL_6f204785_4_k_cu_54df9ca54cuda3std3__48unexpectE - _ZN34_INTERNAL_6f204785_4_k_cu_54df9ca54cuda3std6ranges3__45__cpo9iter_swapE)
_ZN34_INTERNAL_6f204785_4_k_cu_54df9ca54cuda3std6ranges3__45__cpo9iter_swapE:
	.zero		1
	.type		_ZN34_INTERNAL_6f204785_4_k_cu_54df9ca54cuda3std3__48unexpectE,@object
	.size		_ZN34_INTERNAL_6f204785_4_k_cu_54df9ca54cuda3std3__48unexpectE,(_ZN34_INTERNAL_6f204785_4_k_cu_54df9ca56thrust24THRUST_300001_SM_1000_NS8cuda_cub3parE - _ZN34_INTERNAL_6f204785_4_k_cu_54df9ca54cuda3std3__48unexpectE)
_ZN34_INTERNAL_6f204785_4_k_cu_54df9ca54cuda3std3__48unexpectE:
	.zero		1
	.type		_ZN34_INTERNAL_6f204785_4_k_cu_54df9ca56thrust24THRUST_300001_SM_1000_NS8cuda_cub3parE,@object
	.size		_ZN34_INTERNAL_6f204785_4_k_cu_54df9ca56thrust24THRUST_300001_SM_1000_NS8cuda_cub3parE,(.L_29 - _ZN34_INTERNAL_6f204785_4_k_cu_54df9ca56thrust24THRUST_300001_SM_1000_NS8cuda_cub3parE)
_ZN34_INTERNAL_6f204785_4_k_cu_54df9ca56thrust24THRUST_300001_SM_1000_NS8cuda_cub3parE:
	.zero		1
.L_29:


//--------------------- .nv.constant0._ZN3cub18CUB_300001_SM_10006detail11EmptyKernelIvEEvv --------------------------
	.section	.nv.constant0._ZN3cub18CUB_300001_SM_10006detail11EmptyKernelIvEEvv,"a",@progbits
	.sectionflags	@""
	.align	4
.nv.constant0._ZN3cub18CUB_300001_SM_10006detail11EmptyKernelIvEEvv:
	.zero		896


//--------------------- .nv.constant0._Z5testyi   --------------------------
	.section	.nv.constant0._Z5testyi,"a",@progbits
	.sectionflags	@""
	.align	4
.nv.constant0._Z5testyi:
	.zero		900


//--------------------- SYMBOLS --------------------------

	.type		.nv.reservedSmem.offset0,@object
	.size		.nv.reservedSmem.offset0,0x4
	.type		vprintf,@function
